//
// Generated by NVIDIA NVVM Compiler
//
// Compiler Build ID: CL-36424714
// Cuda compilation tools, release 13.0, V13.0.88
// Based on NVVM 20.0.0
//

.version 9.0
.target sm_100
.address_size 64

	// .globl	_Z16kernel_coalescedPii

.visible .entry _Z16kernel_coalescedPii(
	.param .u64 .ptr .align 1 _Z16kernel_coalescedPii_param_0,
	.param .u32 _Z16kernel_coalescedPii_param_1
)
{
	.reg .pred 	%p<2>;
	.reg .b32 	%r<8>;
	.reg .b64 	%rd<5>;

	ld.param.u64 	%rd1, [_Z16kernel_coalescedPii_param_0];
	ld.param.u32 	%r2, [_Z16kernel_coalescedPii_param_1];
	mov.u32 	%r3, %tid.x;
	mov.u32 	%r4, %ctaid.x;
	mov.u32 	%r5, %ntid.x;
	mad.lo.s32 	%r1, %r4, %r5, %r3;
	setp.ge.s32 	%p1, %r1, %r2;
	@%p1 bra 	$L__BB0_2;
	cvta.to.global.u64 	%rd2, %rd1;
	mul.wide.s32 	%rd3, %r1, 4;
	add.s64 	%rd4, %rd2, %rd3;
	ld.global.u32 	%r6, [%rd4];
	add.s32 	%r7, %r6, 1;
	st.global.u32 	[%rd4], %r7;
$L__BB0_2:
	ret;

}
	// .globl	_Z19kernel_noncoalescedPiii
.visible .entry _Z19kernel_noncoalescedPiii(
	.param .u64 .ptr .align 1 _Z19kernel_noncoalescedPiii_param_0,
	.param .u32 _Z19kernel_noncoalescedPiii_param_1,
	.param .u32 _Z19kernel_noncoalescedPiii_param_2
)
{
	.reg .pred 	%p<2>;
	.reg .b32 	%r<11>;
	.reg .b64 	%rd<5>;

	ld.param.u64 	%rd1, [_Z19kernel_noncoalescedPiii_param_0];
	ld.param.u32 	%r2, [_Z19kernel_noncoalescedPiii_param_1];
	ld.param.u32 	%r3, [_Z19kernel_noncoalescedPiii_param_2];
	mov.u32 	%r4, %tid.x;
	mov.u32 	%r5, %ctaid.x;
	mov.u32 	%r6, %ntid.x;
	mad.lo.s32 	%r1, %r5, %r6, %r4;
	setp.ge.s32 	%p1, %r1, %r2;
	@%p1 bra 	$L__BB1_2;
	cvta.to.global.u64 	%rd2, %rd1;
	mul.lo.s32 	%r7, %r3, %r1;
	rem.s32 	%r8, %r7, %r2;
	mul.wide.s32 	%rd3, %r8, 4;
	add.s64 	%rd4, %rd2, %rd3;
	ld.global.u32 	%r9, [%rd4];
	add.s32 	%r10, %r9, 1;
	st.global.u32 	[%rd4], %r10;
$L__BB1_2:
	ret;

}


// ===== COMPILED SASS (sm_100) =====

	.target	sm_100

	.elftype	@"ET_EXEC"


//--------------------- .note.nv.tkinfo           --------------------------
	.section	.note.nv.tkinfo,"",@"SHT_NOTE"
	.sectionflags	@"SHF_NOTE_NV_TKINFO"
	.tkinfo
        /*0018*/ 	.word	0x00000002
        /*0030*/ 	.string	""
        /*0030*/ 	.string	"ptxas"
        /*0030*/ 	.string	"Cuda compilation tools, release 13.0, V13.0.88"
        /*0030*/ 	.string	"Build cuda_13.0.r13.0/compiler.36424714_0"
        /*0030*/ 	.string	"-arch sm_100 -m 64 "



//--------------------- .note.nv.cuinfo           --------------------------
	.section	.note.nv.cuinfo,"",@"SHT_NOTE"
	.sectionflags	@"SHF_NOTE_NV_CUINFO"
        /*0018*/ 	.short	0x0002
        /*001a*/ 	.short	0x0064
        /*001c*/ 	.short	0x0082
	.zero		2


//--------------------- .nv.info                  --------------------------
	.section	.nv.info,"",@"SHT_CUDA_INFO"
	.align	4


	//----- nvinfo : EIATTR_REGCOUNT
	.align		4
        /*0000*/ 	.byte	0x04, 0x2f
        /*0002*/ 	.short	(.L_1 - .L_0)
	.align		4
.L_0:
        /*0004*/ 	.word	index@(_Z16kernel_coalescedPii)
        /*0008*/ 	.word	0x00000008


	//----- nvinfo : EIATTR_FRAME_SIZE
	.align		4
.L_1:
        /*000c*/ 	.byte	0x04, 0x11
        /*000e*/ 	.short	(.L_3 - .L_2)
	.align		4
.L_2:
        /*0010*/ 	.word	index@(_Z16kernel_coalescedPii)
        /*0014*/ 	.word	0x00000000


	//----- nvinfo : EIATTR_REGCOUNT
	.align		4
.L_3:
        /*0018*/ 	.byte	0x04, 0x2f
        /*001a*/ 	.short	(.L_5 - .L_4)
	.align		4
.L_4:
        /*001c*/ 	.word	index@(_Z19kernel_noncoalescedPiii)
        /*0020*/ 	.word	0x0000000c


	//----- nvinfo : EIATTR_FRAME_SIZE
	.align		4
.L_5:
        /*0024*/ 	.byte	0x04, 0x11
        /*0026*/ 	.short	(.L_7 - .L_6)
	.align		4
.L_6:
        /*0028*/ 	.word	index@(_Z19kernel_noncoalescedPiii)
        /*002c*/ 	.word	0x00000000


	//----- nvinfo : EIATTR_MIN_STACK_SIZE
	.align		4
.L_7:
        /*0030*/ 	.byte	0x04, 0x12
        /*0032*/ 	.short	(.L_9 - .L_8)
	.align		4
.L_8:
        /*0034*/ 	.word	index@(_Z19kernel_noncoalescedPiii)
        /*0038*/ 	.word	0x00000000


	//----- nvinfo : EIATTR_MIN_STACK_SIZE
	.align		4
.L_9:
        /*003c*/ 	.byte	0x04, 0x12
        /*003e*/ 	.short	(.L_11 - .L_10)
	.align		4
.L_10:
        /*0040*/ 	.word	index@(_Z16kernel_coalescedPii)
        /*0044*/ 	.word	0x00000000
.L_11:


//--------------------- .nv.compat                --------------------------
	.section	.nv.compat,"",@"SHT_CUDA_COMPAT_INFO"
	.align	4
        /*0000*/ 	.byte	0x02, 0x09, 0x00, 0x00, 0x02, 0x02, 0x01, 0x00, 0x02, 0x05, 0x05, 0x00, 0x03, 0x07, 0x01, 0x01
        /*0010*/ 	.byte	0x02, 0x03, 0x00, 0x00, 0x02, 0x06, 0x01, 0x00, 0x04, 0x0b, 0x08, 0x00, 0x09, 0x00, 0x00, 0x00
        /*0020*/ 	.byte	0x00, 0x00, 0x00, 0x00


//--------------------- .nv.info._Z19kernel_noncoalescedPiii --------------------------
	.section	.nv.info._Z19kernel_noncoalescedPiii,"",@"SHT_CUDA_INFO"
	.sectionflags	@""
	.align	4


	//----- nvinfo : EIATTR_CUDA_API_VERSION
	.align		4
        /*0000*/ 	.byte	0x04, 0x37
        /*0002*/ 	.short	(.L_13 - .L_12)
.L_12:
        /*0004*/ 	.word	0x00000082


	//----- nvinfo : EIATTR_KPARAM_INFO
	.align		4
.L_13:
        /*0008*/ 	.byte	0x04, 0x17
        /*000a*/ 	.short	(.L_15 - .L_14)
.L_14:
        /*000c*/ 	.word	0x00000000
        /*0010*/ 	.short	0x0002
        /*0012*/ 	.short	0x000c
        /*0014*/ 	.byte	0x00, 0xf0, 0x11, 0x00


	//----- nvinfo : EIATTR_KPARAM_INFO
	.align		4
.L_15:
        /*0018*/ 	.byte	0x04, 0x17
        /*001a*/ 	.short	(.L_17 - .L_16)
.L_16:
        /*001c*/ 	.word	0x00000000
        /*0020*/ 	.short	0x0001
        /*0022*/ 	.short	0x0008
        /*0024*/ 	.byte	0x00, 0xf0, 0x11, 0x00


	//----- nvinfo : EIATTR_KPARAM_INFO
	.align		4
.L_17:
        /*0028*/ 	.byte	0x04, 0x17
        /*002a*/ 	.short	(.L_19 - .L_18)
.L_18:
        /*002c*/ 	.word	0x00000000
        /*0030*/ 	.short	0x0000
        /*0032*/ 	.short	0x0000
        /*0034*/ 	.byte	0x00, 0xf5, 0x21, 0x00


	//----- nvinfo : EIATTR_SPARSE_MMA_MASK
	.align		4
.L_19:
        /*0038*/ 	.byte	0x03, 0x50
        /*003a*/ 	.short	0x0000


	//----- nvinfo : EIATTR_MAXREG_COUNT
	.align		4
        /*003c*/ 	.byte	0x03, 0x1b
        /*003e*/ 	.short	0x00ff


	//----- nvinfo : EIATTR_MERCURY_ISA_VERSION
	.align		4
        /*0040*/ 	.byte	0x03, 0x5f
        /*0042*/ 	.short	0x0101


	//----- nvinfo : EIATTR_VRC_CTA_INIT_COUNT
	.align		4
        /*0044*/ 	.byte	0x02, 0x4a
	.zero		1
	.zero		1


	//----- nvinfo : EIATTR_EXIT_INSTR_OFFSETS
	.align		4
        /*0048*/ 	.byte	0x04, 0x1c
        /*004a*/ 	.short	(.L_21 - .L_20)


	//   ....[0]....
.L_20:
        /*004c*/ 	.word	0x00000070


	//   ....[1]....
        /*0050*/ 	.word	0x00000250


	//----- nvinfo : EIATTR_CBANK_PARAM_SIZE
	.align		4
.L_21:
        /*0054*/ 	.byte	0x03, 0x19
        /*0056*/ 	.short	0x0010


	//----- nvinfo : EIATTR_PARAM_CBANK
	.align		4
        /*0058*/ 	.byte	0x04, 0x0a
        /*005a*/ 	.short	(.L_23 - .L_22)
	.align		4
.L_22:
        /*005c*/ 	.word	index@(.nv.constant0._Z19kernel_noncoalescedPiii)
        /*0060*/ 	.short	0x0380
        /*0062*/ 	.short	0x0010


	//----- nvinfo : EIATTR_SW_WAR
	.align		4
.L_23:
        /*0064*/ 	.byte	0x04, 0x36
        /*0066*/ 	.short	(.L_25 - .L_24)
.L_24:
        /*0068*/ 	.word	0x00000008
.L_25:


//--------------------- .nv.info._Z16kernel_coalescedPii --------------------------
	.section	.nv.info._Z16kernel_coalescedPii,"",@"SHT_CUDA_INFO"
	.sectionflags	@""
	.align	4


	//----- nvinfo : EIATTR_CUDA_API_VERSION
	.align		4
        /*0000*/ 	.byte	0x04, 0x37
        /*0002*/ 	.short	(.L_27 - .L_26)
.L_26:
        /*0004*/ 	.word	0x00000082


	//----- nvinfo : EIATTR_KPARAM_INFO
	.align		4
.L_27:
        /*0008*/ 	.byte	0x04, 0x17
        /*000a*/ 	.short	(.L_29 - .L_28)
.L_28:
        /*000c*/ 	.word	0x00000000
        /*0010*/ 	.short	0x0001
        /*0012*/ 	.short	0x0008
        /*0014*/ 	.byte	0x00, 0xf0, 0x11, 0x00


	//----- nvinfo : EIATTR_KPARAM_INFO
	.align		4
.L_29:
        /*0018*/ 	.byte	0x04, 0x17
        /*001a*/ 	.short	(.L_31 - .L_30)
.L_30:
        /*001c*/ 	.word	0x00000000
        /*0020*/ 	.short	0x0000
        /*0022*/ 	.short	0x0000
        /*0024*/ 	.byte	0x00, 0xf5, 0x21, 0x00


	//----- nvinfo : EIATTR_SPARSE_MMA_MASK
	.align		4
.L_31:
        /*0028*/ 	.byte	0x03, 0x50
        /*002a*/ 	.short	0x0000


	//----- nvinfo : EIATTR_MAXREG_COUNT
	.align		4
        /*002c*/ 	.byte	0x03, 0x1b
        /*002e*/ 	.short	0x00ff


	//----- nvinfo : EIATTR_MERCURY_ISA_VERSION
	.align		4
        /*0030*/ 	.byte	0x03, 0x5f
        /*0032*/ 	.short	0x0101


	//----- nvinfo : EIATTR_VRC_CTA_INIT_COUNT
	.align		4
        /*0034*/ 	.byte	0x02, 0x4a
	.zero		1
	.zero		1


	//----- nvinfo : EIATTR_EXIT_INSTR_OFFSETS
	.align		4
        /*0038*/ 	.byte	0x04, 0x1c
        /*003a*/ 	.short	(.L_33 - .L_32)


	//   ....[0]....
.L_32:
        /*003c*/ 	.word	0x00000070


	//   ....[1]....
        /*0040*/ 	.word	0x000000e0


	//----- nvinfo : EIATTR_CBANK_PARAM_SIZE
	.align		4
.L_33:
        /*0044*/ 	.byte	0x03, 0x19
        /*0046*/ 	.short	0x000c


	//----- nvinfo : EIATTR_PARAM_CBANK
	.align		4
        /*0048*/ 	.byte	0x04, 0x0a
        /*004a*/ 	.short	(.L_35 - .L_34)
	.align		4
.L_34:
        /*004c*/ 	.word	index@(.nv.constant0._Z16kernel_coalescedPii)
        /*0050*/ 	.short	0x0380
        /*0052*/ 	.short	0x000c


	//----- nvinfo : EIATTR_SW_WAR
	.align		4
.L_35:
        /*0054*/ 	.byte	0x04, 0x36
        /*0056*/ 	.short	(.L_37 - .L_36)
.L_36:
        /*0058*/ 	.word	0x00000008
.L_37:


//--------------------- .nv.callgraph             --------------------------
	.section	.nv.callgraph,"",@"SHT_CUDA_CALLGRAPH"
	.align	4
	.sectionentsize	8
	.align		4
        /*0000*/ 	.word	0x00000000
	.align		4
        /*0004*/ 	.word	0xffffffff
	.align		4
        /*0008*/ 	.word	0x00000000
	.align		4
        /*000c*/ 	.word	0xfffffffe
	.align		4
        /*0010*/ 	.word	0x00000000
	.align		4
        /*0014*/ 	.word	0xfffffffd
	.align		4
        /*0018*/ 	.word	0x00000000
	.align		4
        /*001c*/ 	.word	0xfffffffc


//--------------------- .text._Z19kernel_noncoalescedPiii --------------------------
	.section	.text._Z19kernel_noncoalescedPiii,"ax",@progbits
	.align	128
        .global         _Z19kernel_noncoalescedPiii
        .type           _Z19kernel_noncoalescedPiii,@function
        .size           _Z19kernel_noncoalescedPiii,(.L_x_2 - _Z19kernel_noncoalescedPiii)
        .other          _Z19kernel_noncoalescedPiii,@"STO_CUDA_ENTRY STV_DEFAULT"
_Z19kernel_noncoalescedPiii:
.text._Z19kernel_noncoalescedPiii:
[----:B------:R-:W-:Y:S01]  /*0000*/  LDC R1, c[0x0][0x37c] ;  /* 0x0000df00ff017b82 */ /* 0x000fe20000000800 */
[----:B------:R-:W0:Y:S07]  /*0010*/  S2R R0, SR_TID.X ;  /* 0x0000000000007919 */ /* 0x000e2e0000002100 */
[----:B------:R-:W0:Y:S08]  /*0020*/  S2UR UR4, SR_CTAID.X ;  /* 0x00000000000479c3 */ /* 0x000e300000002500 */
[----:B------:R-:W0:Y:S08]  /*0030*/  LDC R3, c[0x0][0x360] ;  /* 0x0000d800ff037b82 */ /* 0x000e300000000800 */
[----:B------:R-:W1:Y:S01]  /*0040*/  LDC R5, c[0x0][0x388] ;  /* 0x0000e200ff057b82 */ /* 0x000e620000000800 */
[----:B0-----:R-:W-:-:S05]  /*0050*/  IMAD R0, R3, UR4, R0 ;  /* 0x0000000403007c24 */ /* 0x001fca000f8e0200 */
[----:B-1----:R-:W-:-:S13]  /*0060*/  ISETP.GE.AND P0, PT, R0, R5, PT ;  /* 0x000000050000720c */ /* 0x002fda0003f06270 */
[----:B------:R-:W-:Y:S05]  /*0070*/  @P0 EXIT ;  /* 0x000000000000094d */ /* 0x000fea0003800000 */
[----:B------:R-:W-:Y:S01]  /*0080*/  IABS R7, R5 ;  /* 0x0000000500077213 */ /* 0x000fe20000000000 */
[----:B------:R-:W0:Y:S03]  /*0090*/  LDCU UR4, c[0x0][0x38c] ;  /* 0x00007180ff0477ac */ /* 0x000e260008000800 */
[----:B------:R-:W1:Y:S08]  /*00a0*/  I2F.RP R4, R7 ;  /* 0x0000000700047306 */ /* 0x000e700000209400 */
[----:B-1----:R-:W1:Y:S01]  /*00b0*/  MUFU.RCP R4, R4 ;  /* 0x0000000400047308 */ /* 0x002e620000001000 */
[----:B0-----:R-:W-:Y:S01]  /*00c0*/  IMAD R0, R0, UR4, RZ ;  /* 0x0000000400007c24 */ /* 0x001fe2000f8e02ff */
[----:B------:R-:W0:Y:S04]  /*00d0*/  LDCU.64 UR4, c[0x0][0x358] ;  /* 0x00006b00ff0477ac */ /* 0x000e280008000a00 */
[----:B------:R-:W-:Y:S01]  /*00e0*/  ISETP.GE.AND P2, PT, R0, RZ, PT ;  /* 0x000000ff0000720c */ /* 0x000fe20003f46270 */
[----:B-1----:R-:W-:Y:S01]  /*00f0*/  VIADD R2, R4, 0xffffffe ;  /* 0x0ffffffe04027836 */ /* 0x002fe20000000000 */
[----:B------:R-:W-:-:S03]  /*0100*/  IABS R4, R0 ;  /* 0x0000000000047213 */ /* 0x000fc60000000000 */
[----:B------:R1:W2:Y:S02]  /*0110*/  F2I.FTZ.U32.TRUNC.NTZ R3, R2 ;  /* 0x0000000200037305 */ /* 0x0002a4000021f000 */
[----:B-1----:R-:W-:Y:S02]  /*0120*/  HFMA2 R2, -RZ, RZ, 0, 0 ;  /* 0x00000000ff027431 */ /* 0x002fe400000001ff */
[----:B--2---:R-:W-:-:S04]  /*0130*/  IMAD.MOV R6, RZ, RZ, -R3 ;  /* 0x000000ffff067224 */ /* 0x004fc800078e0a03 */
[----:B------:R-:W-:-:S04]  /*0140*/  IMAD R9, R6, R7, RZ ;  /* 0x0000000706097224 */ /* 0x000fc800078e02ff */
[----:B------:R-:W-:-:S06]  /*0150*/  IMAD.HI.U32 R3, R3, R9, R2 ;  /* 0x0000000903037227 */ /* 0x000fcc00078e0002 */
[----:B------:R-:W-:-:S04]  /*0160*/  IMAD.HI.U32 R3, R3, R4, RZ ;  /* 0x0000000403037227 */ /* 0x000fc800078e00ff */
[----:B------:R-:W-:-:S04]  /*0170*/  IMAD.MOV R3, RZ, RZ, -R3 ;  /* 0x000000ffff037224 */ /* 0x000fc800078e0a03 */
[C---:B------:R-:W-:Y:S02]  /*0180*/  IMAD R4, R7.reuse, R3, R4 ;  /* 0x0000000307047224 */ /* 0x040fe400078e0204 */
[----:B------:R-:W1:Y:S03]  /*0190*/  LDC.64 R2, c[0x0][0x380] ;  /* 0x0000e000ff027b82 */ /* 0x000e660000000a00 */
[----:B------:R-:W-:-:S13]  /*01a0*/  ISETP.GT.U32.AND P0, PT, R7, R4, PT ;  /* 0x000000040700720c */ /* 0x000fda0003f04070 */
[----:B------:R-:W-:Y:S02]  /*01b0*/  @!P0 IADD3 R4, PT, PT, R4, -R7, RZ ;  /* 0x8000000704048210 */ /* 0x000fe40007ffe0ff */
[----:B------:R-:W-:Y:S02]  /*01c0*/  ISETP.NE.AND P0, PT, R5, RZ, PT ;  /* 0x000000ff0500720c */ /* 0x000fe40003f05270 */
[----:B------:R-:W-:-:S13]  /*01d0*/  ISETP.GT.U32.AND P1, PT, R7, R4, PT ;  /* 0x000000040700720c */ /* 0x000fda0003f24070 */
[----:B------:R-:W-:-:S05]  /*01e0*/  @!P1 IMAD.IADD R4, R4, 0x1, -R7 ;  /* 0x0000000104049824 */ /* 0x000fca00078e0a07 */
[----:B------:R-:W-:Y:S02]  /*01f0*/  @!P2 IADD3 R4, PT, PT, -R4, RZ, RZ ;  /* 0x000000ff0404a210 */ /* 0x000fe40007ffe1ff */
[----:B------:R-:W-:-:S05]  /*0200*/  @!P0 LOP3.LUT R4, RZ, R5, RZ, 0x33, !PT ;  /* 0x00000005ff048212 */ /* 0x000fca00078e33ff */
[----:B-1----:R-:W-:-:S05]  /*0210*/  IMAD.WIDE R2, R4, 0x4, R2 ;  /* 0x0000000404027825 */ /* 0x002fca00078e0202 */
[----:B0-----:R-:W2:Y:S02]  /*0220*/  LDG.E R0, desc[UR4][R2.64] ;  /* 0x0000000402007981 */ /* 0x001ea4000c1e1900 */
[----:B--2---:R-:W-:-:S05]  /*0230*/  IADD3 R5, PT, PT, R0, 0x1, RZ ;  /* 0x0000000100057810 */ /* 0x004fca0007ffe0ff */
[----:B------:R-:W-:Y:S01]  /*0240*/  STG.E desc[UR4][R2.64], R5 ;  /* 0x0000000502007986 */ /* 0x000fe2000c101904 */
[----:B------:R-:W-:Y:S05]  /*0250*/  EXIT ;  /* 0x000000000000794d */ /* 0x000fea0003800000 */
.L_x_0:
[----:B------:R-:W-:-:S00]  /*0260*/  BRA `(.L_x_0) ;  /* 0xfffffffc00fc7947 */ /* 0x000fc0000383ffff */
[----:B------:R-:W-:-:S00]  /*0270*/  NOP ;  /* 0x0000000000007918 */ /* 0x000fc00000000000 */
        /* <DEDUP_REMOVED lines=8> */
.L_x_2:


//--------------------- .text._Z16kernel_coalescedPii --------------------------
	.section	.text._Z16kernel_coalescedPii,"ax",@progbits
	.align	128
        .global         _Z16kernel_coalescedPii
        .type           _Z16kernel_coalescedPii,@function
        .size           _Z16kernel_coalescedPii,(.L_x_3 - _Z16kernel_coalescedPii)
        .other          _Z16kernel_coalescedPii,@"STO_CUDA_ENTRY STV_DEFAULT"
_Z16kernel_coalescedPii:
.text._Z16kernel_coalescedPii:
[----:B------:R-:W-:Y:S01]  /*0000*/  LDC R1, c[0x0][0x37c] ;  /* 0x0000df00ff017b82 */ /* 0x000fe20000000800 */
[----:B------:R-:W0:Y:S07]  /*0010*/  S2R R5, SR_TID.X ;  /* 0x0000000000057919 */ /* 0x000e2e0000002100 */
[----:B------:R-:W0:Y:S01]  /*0020*/  S2UR UR4, SR_CTAID.X ;  /* 0x00000000000479c3 */ /* 0x000e220000002500 */
[----:B------:R-:W1:Y:S07]  /*0030*/  LDCU UR5, c[0x0][0x388] ;  /* 0x00007100ff0577ac */ /* 0x000e6e0008000800 */
[----:B------:R-:W0:Y:S02]  /*0040*/  LDC R0, c[0x0][0x360] ;  /* 0x0000d800ff007b82 */ /* 0x000e240000000800 */
[----:B0-----:R-:W-:-:S05]  /*0050*/  IMAD R5, R0, UR4, R5 ;  /* 0x0000000400057c24 */ /* 0x001fca000f8e0205 */
[----:B-1----:R-:W-:-:S13]  /*0060*/  ISETP.GE.AND P0, PT, R5, UR5, PT ;  /* 0x0000000505007c0c */ /* 0x002fda000bf06270 */
[----:B------:R-:W-:Y:S05]  /*0070*/  @P0 EXIT ;  /* 0x000000000000094d */ /* 0x000fea0003800000 */
[----:B------:R-:W0:Y:S01]  /*0080*/  LDC.64 R2, c[0x0][0x380] ;  /* 0x0000e000ff027b82 */ /* 0x000e220000000a00 */
[----:B------:R-:W1:Y:S01]  /*0090*/  LDCU.64 UR4, c[0x0][0x358] ;  /* 0x00006b00ff0477ac */ /* 0x000e620008000a00 */
[----:B0-----:R-:W-:-:S05]  /*00a0*/  IMAD.WIDE R2, R5, 0x4, R2 ;  /* 0x0000000405027825 */ /* 0x001fca00078e0202 */
[----:B-1----:R-:W2:Y:S02]  /*00b0*/  LDG.E R0, desc[UR4][R2.64] ;  /* 0x0000000402007981 */ /* 0x002ea4000c1e1900 */
[----:B--2---:R-:W-:-:S05]  /*00c0*/  IADD3 R5, PT, PT, R0, 0x1, RZ ;  /* 0x0000000100057810 */ /* 0x004fca0007ffe0ff */
[----:B------:R-:W-:Y:S01]  /*00d0*/  STG.E desc[UR4][R2.64], R5 ;  /* 0x0000000502007986 */ /* 0x000fe2000c101904 */
[----:B------:R-:W-:Y:S05]  /*00e0*/  EXIT ;  /* 0x000000000000794d */ /* 0x000fea0003800000 */
.L_x_1:
        /* <DEDUP_REMOVED lines=9> */
.L_x_3:


//--------------------- .nv.shared.reserved.0     --------------------------
	.section	.nv.shared.reserved.0,"aw",@nobits
	.weak		__nv_reservedSMEM_offset_0_alias
	.size		__nv_reservedSMEM_offset_0_alias, 0, 64
	.other		__nv_reservedSMEM_offset_0_alias,@"STO_CUDA_RESERVED_SHARED STV_DEFAULT"
__nv_reservedSMEM_offset_0_alias:
	.zero		0
	.zero		64


//--------------------- .nv.constant0._Z19kernel_noncoalescedPiii --------------------------
	.section	.nv.constant0._Z19kernel_noncoalescedPiii,"a",@progbits
	.sectionflags	@""
	.align	4
.nv.constant0._Z19kernel_noncoalescedPiii:
	.zero		912


//--------------------- .nv.constant0._Z16kernel_coalescedPii --------------------------
	.section	.nv.constant0._Z16kernel_coalescedPii,"a",@progbits
	.sectionflags	@""
	.align	4
.nv.constant0._Z16kernel_coalescedPii:
	.zero		908


//--------------------- SYMBOLS --------------------------

	.type		.nv.reservedSmem.offset0,@object
	.size		.nv.reservedSmem.offset0,0x4
